//
// Generated by NVIDIA NVVM Compiler
//
// Compiler Build ID: CL-36424714
// Cuda compilation tools, release 13.0, V13.0.88
// Based on NVVM 20.0.0
//

.version 9.0
.target sm_100
.address_size 64

	// .globl	_Z27mod_p_matrix_multiplicationiPiiiS_iiS_
// _ZZ27mod_p_matrix_multiplicationiPiiiS_iiS_E3s_M has been demoted
// _ZZ27mod_p_matrix_multiplicationiPiiiS_iiS_E3s_N has been demoted

.visible .entry _Z27mod_p_matrix_multiplicationiPiiiS_iiS_(
	.param .u32 _Z27mod_p_matrix_multiplicationiPiiiS_iiS__param_0,
	.param .u64 .ptr .align 1 _Z27mod_p_matrix_multiplicationiPiiiS_iiS__param_1,
	.param .u32 _Z27mod_p_matrix_multiplicationiPiiiS_iiS__param_2,
	.param .u32 _Z27mod_p_matrix_multiplicationiPiiiS_iiS__param_3,
	.param .u64 .ptr .align 1 _Z27mod_p_matrix_multiplicationiPiiiS_iiS__param_4,
	.param .u32 _Z27mod_p_matrix_multiplicationiPiiiS_iiS__param_5,
	.param .u32 _Z27mod_p_matrix_multiplicationiPiiiS_iiS__param_6,
	.param .u64 .ptr .align 1 _Z27mod_p_matrix_multiplicationiPiiiS_iiS__param_7
)
{
	.reg .pred 	%p<17>;
	.reg .b32 	%r<130>;
	.reg .b64 	%rd<13>;
	// demoted variable
	.shared .align 8 .b8 _ZZ27mod_p_matrix_multiplicationiPiiiS_iiS_E3s_M[8192];
	// demoted variable
	.shared .align 8 .b8 _ZZ27mod_p_matrix_multiplicationiPiiiS_iiS_E3s_N[8192];
	ld.param.u32 	%r52, [_Z27mod_p_matrix_multiplicationiPiiiS_iiS__param_0];
	ld.param.u64 	%rd3, [_Z27mod_p_matrix_multiplicationiPiiiS_iiS__param_1];
	ld.param.u32 	%r55, [_Z27mod_p_matrix_multiplicationiPiiiS_iiS__param_2];
	ld.param.u32 	%r53, [_Z27mod_p_matrix_multiplicationiPiiiS_iiS__param_3];
	ld.param.u64 	%rd4, [_Z27mod_p_matrix_multiplicationiPiiiS_iiS__param_4];
	ld.param.u32 	%r56, [_Z27mod_p_matrix_multiplicationiPiiiS_iiS__param_6];
	ld.param.u64 	%rd5, [_Z27mod_p_matrix_multiplicationiPiiiS_iiS__param_7];
	mov.u32 	%r57, %ctaid.x;
	mov.u32 	%r58, %ntid.x;
	mov.u32 	%r1, %tid.x;
	mad.lo.s32 	%r2, %r57, %r58, %r1;
	mov.u32 	%r59, %ctaid.y;
	mov.u32 	%r60, %ntid.y;
	mov.u32 	%r3, %tid.y;
	mad.lo.s32 	%r61, %r59, %r60, %r3;
	setp.ge.s32 	%p1, %r2, %r55;
	setp.ge.s32 	%p2, %r61, %r56;
	or.pred  	%p3, %p1, %p2;
	@%p3 bra 	$L__BB0_27;
	setp.lt.s32 	%p4, %r53, -31;
	mov.b32 	%r120, 0;
	@%p4 bra 	$L__BB0_26;
	shr.s32 	%r64, %r53, 31;
	shr.u32 	%r65, %r64, 27;
	add.s32 	%r66, %r53, %r65;
	shr.s32 	%r5, %r66, 5;
	shl.b32 	%r67, %r1, 5;
	add.s32 	%r68, %r67, %r3;
	mul.lo.s32 	%r6, %r53, %r2;
	shl.b32 	%r69, %r68, 2;
	mov.u32 	%r70, _ZZ27mod_p_matrix_multiplicationiPiiiS_iiS_E3s_M;
	add.s32 	%r7, %r70, %r69;
	mov.u32 	%r71, _ZZ27mod_p_matrix_multiplicationiPiiiS_iiS_E3s_N;
	add.s32 	%r8, %r71, %r69;
	and.b32  	%r9, %r52, 1;
	shl.b32 	%r72, %r1, 7;
	add.s32 	%r10, %r70, %r72;
	shl.b32 	%r73, %r3, 2;
	add.s32 	%r74, %r73, %r71;
	add.s32 	%r11, %r74, 512;
	cvta.to.global.u64 	%rd1, %rd3;
	cvta.to.global.u64 	%rd2, %rd4;
	mov.b32 	%r114, 0;
	mov.u32 	%r120, %r114;
$L__BB0_3:
	shl.b32 	%r76, %r114, 5;
	add.s32 	%r14, %r76, %r3;
	add.s32 	%r15, %r76, %r1;
	setp.ge.s32 	%p5, %r14, %r53;
	mov.b32 	%r116, 0;
	@%p5 bra 	$L__BB0_5;
	add.s32 	%r77, %r14, %r6;
	mul.wide.s32 	%rd6, %r77, 4;
	add.s64 	%rd7, %rd1, %rd6;
	ld.global.nc.u32 	%r116, [%rd7];
$L__BB0_5:
	st.shared.u32 	[%r7], %r116;
	setp.ge.s32 	%p6, %r15, %r53;
	mov.b32 	%r117, 0;
	@%p6 bra 	$L__BB0_7;
	mad.lo.s32 	%r79, %r15, %r56, %r61;
	mul.wide.s32 	%rd8, %r79, 4;
	add.s64 	%rd9, %rd2, %rd8;
	ld.global.nc.u32 	%r117, [%rd9];
$L__BB0_7:
	st.shared.u32 	[%r8], %r117;
	bar.sync 	0;
	mov.b32 	%r119, 16;
	mov.u32 	%r118, %r11;
$L__BB0_8:
	add.s32 	%r23, %r10, %r119;
	ld.shared.u32 	%r81, [%r23+-16];
	ld.shared.u32 	%r82, [%r118+-512];
	mad.lo.s32 	%r24, %r82, %r81, %r120;
	setp.eq.s32 	%p7, %r24, 2;
	mov.u32 	%r121, %r9;
	@%p7 bra 	$L__BB0_10;
	rem.s32 	%r83, %r52, %r24;
	add.s32 	%r84, %r83, %r24;
	rem.s32 	%r121, %r84, %r24;
$L__BB0_10:
	ld.shared.u32 	%r85, [%r23+-12];
	ld.shared.u32 	%r86, [%r118+-384];
	mad.lo.s32 	%r27, %r86, %r85, %r121;
	setp.eq.s32 	%p8, %r27, 2;
	mov.u32 	%r122, %r9;
	@%p8 bra 	$L__BB0_12;
	rem.s32 	%r87, %r52, %r27;
	add.s32 	%r88, %r87, %r27;
	rem.s32 	%r122, %r88, %r27;
$L__BB0_12:
	ld.shared.u32 	%r89, [%r23+-8];
	ld.shared.u32 	%r90, [%r118+-256];
	mad.lo.s32 	%r30, %r90, %r89, %r122;
	setp.eq.s32 	%p9, %r30, 2;
	mov.u32 	%r123, %r9;
	@%p9 bra 	$L__BB0_14;
	rem.s32 	%r91, %r52, %r30;
	add.s32 	%r92, %r91, %r30;
	rem.s32 	%r123, %r92, %r30;
$L__BB0_14:
	ld.shared.u32 	%r93, [%r23+-4];
	ld.shared.u32 	%r94, [%r118+-128];
	mad.lo.s32 	%r33, %r94, %r93, %r123;
	setp.eq.s32 	%p10, %r33, 2;
	mov.u32 	%r124, %r9;
	@%p10 bra 	$L__BB0_16;
	rem.s32 	%r95, %r52, %r33;
	add.s32 	%r96, %r95, %r33;
	rem.s32 	%r124, %r96, %r33;
$L__BB0_16:
	ld.shared.u32 	%r97, [%r23];
	ld.shared.u32 	%r98, [%r118];
	mad.lo.s32 	%r36, %r98, %r97, %r124;
	setp.eq.s32 	%p11, %r36, 2;
	mov.u32 	%r125, %r9;
	@%p11 bra 	$L__BB0_18;
	rem.s32 	%r99, %r52, %r36;
	add.s32 	%r100, %r99, %r36;
	rem.s32 	%r125, %r100, %r36;
$L__BB0_18:
	ld.shared.u32 	%r101, [%r23+4];
	ld.shared.u32 	%r102, [%r118+128];
	mad.lo.s32 	%r39, %r102, %r101, %r125;
	setp.eq.s32 	%p12, %r39, 2;
	mov.u32 	%r126, %r9;
	@%p12 bra 	$L__BB0_20;
	rem.s32 	%r103, %r52, %r39;
	add.s32 	%r104, %r103, %r39;
	rem.s32 	%r126, %r104, %r39;
$L__BB0_20:
	ld.shared.u32 	%r105, [%r23+8];
	ld.shared.u32 	%r106, [%r118+256];
	mad.lo.s32 	%r42, %r106, %r105, %r126;
	setp.eq.s32 	%p13, %r42, 2;
	mov.u32 	%r127, %r9;
	@%p13 bra 	$L__BB0_22;
	rem.s32 	%r107, %r52, %r42;
	add.s32 	%r108, %r107, %r42;
	rem.s32 	%r127, %r108, %r42;
$L__BB0_22:
	ld.shared.u32 	%r109, [%r23+12];
	ld.shared.u32 	%r110, [%r118+384];
	mad.lo.s32 	%r45, %r110, %r109, %r127;
	setp.eq.s32 	%p14, %r45, 2;
	mov.u32 	%r120, %r9;
	@%p14 bra 	$L__BB0_24;
	rem.s32 	%r111, %r52, %r45;
	add.s32 	%r112, %r111, %r45;
	rem.s32 	%r120, %r112, %r45;
$L__BB0_24:
	add.s32 	%r119, %r119, 32;
	add.s32 	%r118, %r118, 1024;
	setp.ne.s32 	%p15, %r119, 144;
	@%p15 bra 	$L__BB0_8;
	bar.sync 	0;
	add.s32 	%r50, %r114, 1;
	setp.ne.s32 	%p16, %r114, %r5;
	mov.u32 	%r114, %r50;
	@%p16 bra 	$L__BB0_3;
$L__BB0_26:
	mad.lo.s32 	%r113, %r56, %r2, %r61;
	cvta.to.global.u64 	%rd10, %rd5;
	mul.wide.s32 	%rd11, %r113, 4;
	add.s64 	%rd12, %rd10, %rd11;
	st.global.u32 	[%rd12], %r120;
$L__BB0_27:
	ret;

}


// ===== COMPILED SASS (sm_100) =====

	.target	sm_100

	.elftype	@"ET_EXEC"


//--------------------- .note.nv.tkinfo           --------------------------
	.section	.note.nv.tkinfo,"",@"SHT_NOTE"
	.sectionflags	@"SHF_NOTE_NV_TKINFO"
	.tkinfo
        /*0018*/ 	.word	0x00000002
        /*0030*/ 	.string	""
        /*0030*/ 	.string	"ptxas"
        /*0030*/ 	.string	"Cuda compilation tools, release 13.0, V13.0.88"
        /*0030*/ 	.string	"Build cuda_13.0.r13.0/compiler.36424714_0"
        /*0030*/ 	.string	"-arch sm_100 -m 64 "



//--------------------- .note.nv.cuinfo           --------------------------
	.section	.note.nv.cuinfo,"",@"SHT_NOTE"
	.sectionflags	@"SHF_NOTE_NV_CUINFO"
        /*0018*/ 	.short	0x0002
        /*001a*/ 	.short	0x0064
        /*001c*/ 	.short	0x0082
	.zero		2


//--------------------- .nv.info                  --------------------------
	.section	.nv.info,"",@"SHT_CUDA_INFO"
	.align	4


	//----- nvinfo : EIATTR_REGCOUNT
	.align		4
        /*0000*/ 	.byte	0x04, 0x2f
        /*0002*/ 	.short	(.L_1 - .L_0)
	.align		4
.L_0:
        /*0004*/ 	.word	index@(_Z27mod_p_matrix_multiplicationiPiiiS_iiS_)
        /*0008*/ 	.word	0x0000001e


	//----- nvinfo : EIATTR_FRAME_SIZE
	.align		4
.L_1:
        /*000c*/ 	.byte	0x04, 0x11
        /*000e*/ 	.short	(.L_3 - .L_2)
	.align		4
.L_2:
        /*0010*/ 	.word	index@(_Z27mod_p_matrix_multiplicationiPiiiS_iiS_)
        /*0014*/ 	.word	0x00000000


	//----- nvinfo : EIATTR_MIN_STACK_SIZE
	.align		4
.L_3:
        /*0018*/ 	.byte	0x04, 0x12
        /*001a*/ 	.short	(.L_5 - .L_4)
	.align		4
.L_4:
        /*001c*/ 	.word	index@(_Z27mod_p_matrix_multiplicationiPiiiS_iiS_)
        /*0020*/ 	.word	0x00000000
.L_5:


//--------------------- .nv.compat                --------------------------
	.section	.nv.compat,"",@"SHT_CUDA_COMPAT_INFO"
	.align	4
        /*0000*/ 	.byte	0x02, 0x09, 0x00, 0x00, 0x02, 0x02, 0x01, 0x00, 0x02, 0x05, 0x05, 0x00, 0x03, 0x07, 0x01, 0x01
        /*0010*/ 	.byte	0x02, 0x03, 0x00, 0x00, 0x02, 0x06, 0x01, 0x00, 0x04, 0x0b, 0x08, 0x00, 0x09, 0x00, 0x00, 0x00
        /*0020*/ 	.byte	0x00, 0x00, 0x00, 0x00


//--------------------- .nv.info._Z27mod_p_matrix_multiplicationiPiiiS_iiS_ --------------------------
	.section	.nv.info._Z27mod_p_matrix_multiplicationiPiiiS_iiS_,"",@"SHT_CUDA_INFO"
	.sectionflags	@""
	.align	4


	//----- nvinfo : EIATTR_CUDA_API_VERSION
	.align		4
        /*0000*/ 	.byte	0x04, 0x37
        /*0002*/ 	.short	(.L_7 - .L_6)
.L_6:
        /*0004*/ 	.word	0x00000082


	//----- nvinfo : EIATTR_KPARAM_INFO
	.align		4
.L_7:
        /*0008*/ 	.byte	0x04, 0x17
        /*000a*/ 	.short	(.L_9 - .L_8)
.L_8:
        /*000c*/ 	.word	0x00000000
        /*0010*/ 	.short	0x0007
        /*0012*/ 	.short	0x0028
        /*0014*/ 	.byte	0x00, 0xf5, 0x21, 0x00


	//----- nvinfo : EIATTR_KPARAM_INFO
	.align		4
.L_9:
        /*0018*/ 	.byte	0x04, 0x17
        /*001a*/ 	.short	(.L_11 - .L_10)
.L_10:
        /*001c*/ 	.word	0x00000000
        /*0020*/ 	.short	0x0006
        /*0022*/ 	.short	0x0024
        /*0024*/ 	.byte	0x00, 0xf0, 0x11, 0x00


	//----- nvinfo : EIATTR_KPARAM_INFO
	.align		4
.L_11:
        /*0028*/ 	.byte	0x04, 0x17
        /*002a*/ 	.short	(.L_13 - .L_12)
.L_12:
        /*002c*/ 	.word	0x00000000
        /*0030*/ 	.short	0x0005
        /*0032*/ 	.short	0x0020
        /*0034*/ 	.byte	0x00, 0xf0, 0x11, 0x00


	//----- nvinfo : EIATTR_KPARAM_INFO
	.align		4
.L_13:
        /*0038*/ 	.byte	0x04, 0x17
        /*003a*/ 	.short	(.L_15 - .L_14)
.L_14:
        /*003c*/ 	.word	0x00000000
        /*0040*/ 	.short	0x0004
        /*0042*/ 	.short	0x0018
        /*0044*/ 	.byte	0x00, 0xf5, 0x21, 0x00


	//----- nvinfo : EIATTR_KPARAM_INFO
	.align		4
.L_15:
        /*0048*/ 	.byte	0x04, 0x17
        /*004a*/ 	.short	(.L_17 - .L_16)
.L_16:
        /*004c*/ 	.word	0x00000000
        /*0050*/ 	.short	0x0003
        /*0052*/ 	.short	0x0014
        /*0054*/ 	.byte	0x00, 0xf0, 0x11, 0x00


	//----- nvinfo : EIATTR_KPARAM_INFO
	.align		4
.L_17:
        /*0058*/ 	.byte	0x04, 0x17
        /*005a*/ 	.short	(.L_19 - .L_18)
.L_18:
        /*005c*/ 	.word	0x00000000
        /*0060*/ 	.short	0x0002
        /*0062*/ 	.short	0x0010
        /*0064*/ 	.byte	0x00, 0xf0, 0x11, 0x00


	//----- nvinfo : EIATTR_KPARAM_INFO
	.align		4
.L_19:
        /*0068*/ 	.byte	0x04, 0x17
        /*006a*/ 	.short	(.L_21 - .L_20)
.L_20:
        /*006c*/ 	.word	0x00000000
        /*0070*/ 	.short	0x0001
        /*0072*/ 	.short	0x0008
        /*0074*/ 	.byte	0x00, 0xf5, 0x21, 0x00


	//----- nvinfo : EIATTR_KPARAM_INFO
	.align		4
.L_21:
        /*0078*/ 	.byte	0x04, 0x17
        /*007a*/ 	.short	(.L_23 - .L_22)
.L_22:
        /*007c*/ 	.word	0x00000000
        /*0080*/ 	.short	0x0000
        /*0082*/ 	.short	0x0000
        /*0084*/ 	.byte	0x00, 0xf0, 0x11, 0x00


	//----- nvinfo : EIATTR_SPARSE_MMA_MASK
	.align		4
.L_23:
        /*0088*/ 	.byte	0x03, 0x50
        /*008a*/ 	.short	0x0000


	//----- nvinfo : EIATTR_MAXREG_COUNT
	.align		4
        /*008c*/ 	.byte	0x03, 0x1b
        /*008e*/ 	.short	0x00ff


	//----- nvinfo : EIATTR_NUM_BARRIERS
	.align		4
        /*0090*/ 	.byte	0x02, 0x4c
        /*0092*/ 	.byte	0x01
	.zero		1


	//----- nvinfo : EIATTR_MERCURY_ISA_VERSION
	.align		4
        /*0094*/ 	.byte	0x03, 0x5f
        /*0096*/ 	.short	0x0101


	//----- nvinfo : EIATTR_VRC_CTA_INIT_COUNT
	.align		4
        /*0098*/ 	.byte	0x02, 0x4a
	.zero		1
	.zero		1


	//----- nvinfo : EIATTR_EXIT_INSTR_OFFSETS
	.align		4
        /*009c*/ 	.byte	0x04, 0x1c
        /*009e*/ 	.short	(.L_25 - .L_24)


	//   ....[0]....
.L_24:
        /*00a0*/ 	.word	0x000000d0


	//   ....[1]....
        /*00a4*/ 	.word	0x000019a0


	//----- nvinfo : EIATTR_CRS_STACK_SIZE
	.align		4
.L_25:
        /*00a8*/ 	.byte	0x04, 0x1e
        /*00aa*/ 	.short	(.L_27 - .L_26)
.L_26:
        /*00ac*/ 	.word	0x00000000


	//----- nvinfo : EIATTR_CBANK_PARAM_SIZE
	.align		4
.L_27:
        /*00b0*/ 	.byte	0x03, 0x19
        /*00b2*/ 	.short	0x0030


	//----- nvinfo : EIATTR_PARAM_CBANK
	.align		4
        /*00b4*/ 	.byte	0x04, 0x0a
        /*00b6*/ 	.short	(.L_29 - .L_28)
	.align		4
.L_28:
        /*00b8*/ 	.word	index@(.nv.constant0._Z27mod_p_matrix_multiplicationiPiiiS_iiS_)
        /*00bc*/ 	.short	0x0380
        /*00be*/ 	.short	0x0030


	//----- nvinfo : EIATTR_SW_WAR
	.align		4
.L_29:
        /*00c0*/ 	.byte	0x04, 0x36
        /*00c2*/ 	.short	(.L_31 - .L_30)
.L_30:
        /*00c4*/ 	.word	0x00000008
.L_31:


//--------------------- .nv.callgraph             --------------------------
	.section	.nv.callgraph,"",@"SHT_CUDA_CALLGRAPH"
	.align	4
	.sectionentsize	8
	.align		4
        /*0000*/ 	.word	0x00000000
	.align		4
        /*0004*/ 	.word	0xffffffff
	.align		4
        /*0008*/ 	.word	0x00000000
	.align		4
        /*000c*/ 	.word	0xfffffffe
	.align		4
        /*0010*/ 	.word	0x00000000
	.align		4
        /*0014*/ 	.word	0xfffffffd
	.align		4
        /*0018*/ 	.word	0x00000000
	.align		4
        /*001c*/ 	.word	0xfffffffc


//--------------------- .text._Z27mod_p_matrix_multiplicationiPiiiS_iiS_ --------------------------
	.section	.text._Z27mod_p_matrix_multiplicationiPiiiS_iiS_,"ax",@progbits
	.align	128
        .global         _Z27mod_p_matrix_multiplicationiPiiiS_iiS_
        .type           _Z27mod_p_matrix_multiplicationiPiiiS_iiS_,@function
        .size           _Z27mod_p_matrix_multiplicationiPiiiS_iiS_,(.L_x_20 - _Z27mod_p_matrix_multiplicationiPiiiS_iiS_)
        .other          _Z27mod_p_matrix_multiplicationiPiiiS_iiS_,@"STO_CUDA_ENTRY STV_DEFAULT"
_Z27mod_p_matrix_multiplicationiPiiiS_iiS_:
.text._Z27mod_p_matrix_multiplicationiPiiiS_iiS_:
[----:B------:R-:W-:Y:S01]  /*0000*/  LDC R1, c[0x0][0x37c] ;  /* 0x0000df00ff017b82 */ /* 0x000fe20000000800 */
[----:B------:R-:W0:Y:S07]  /*0010*/  S2R R0, SR_TID.Y ;  /* 0x0000000000007919 */ /* 0x000e2e0000002200 */
[----:B------:R-:W1:Y:S01]  /*0020*/  LDC R2, c[0x0][0x360] ;  /* 0x0000d800ff027b82 */ /* 0x000e620000000800 */
[----:B------:R-:W2:Y:S01]  /*0030*/  LDCU UR6, c[0x0][0x3a4] ;  /* 0x00007480ff0677ac */ /* 0x000ea20008000800 */
[----:B------:R-:W1:Y:S01]  /*0040*/  S2R R13, SR_TID.X ;  /* 0x00000000000d7919 */ /* 0x000e620000002100 */
[----:B------:R-:W3:Y:S05]  /*0050*/  LDCU UR7, c[0x0][0x390] ;  /* 0x00007200ff0777ac */ /* 0x000eea0008000800 */
[----:B------:R-:W0:Y:S08]  /*0060*/  S2UR UR5, SR_CTAID.Y ;  /* 0x00000000000579c3 */ /* 0x000e300000002600 */
[----:B------:R-:W0:Y:S08]  /*0070*/  LDC R3, c[0x0][0x364] ;  /* 0x0000d900ff037b82 */ /* 0x000e300000000800 */
[----:B------:R-:W1:Y:S01]  /*0080*/  S2UR UR4, SR_CTAID.X ;  /* 0x00000000000479c3 */ /* 0x000e620000002500 */
[----:B0-----:R-:W-:-:S05]  /*0090*/  IMAD R12, R3, UR5, R0 ;  /* 0x00000005030c7c24 */ /* 0x001fca000f8e0200 */
[----:B--2---:R-:W-:Y:S01]  /*00a0*/  ISETP.GE.AND P0, PT, R12, UR6, PT ;  /* 0x000000060c007c0c */ /* 0x004fe2000bf06270 */
[----:B-1----:R-:W-:-:S05]  /*00b0*/  IMAD R15, R2, UR4, R13 ;  /* 0x00000004020f7c24 */ /* 0x002fca000f8e020d */
[----:B---3--:R-:W-:-:S13]  /*00c0*/  ISETP.GE.OR P0, PT, R15, UR7, P0 ;  /* 0x000000070f007c0c */ /* 0x008fda0008706670 */
[----:B------:R-:W-:Y:S05]  /*00d0*/  @P0 EXIT ;  /* 0x000000000000094d */ /* 0x000fea0003800000 */
[----:B------:R-:W0:Y:S01]  /*00e0*/  LDCU UR8, c[0x0][0x394] ;  /* 0x00007280ff0877ac */ /* 0x000e220008000800 */
[----:B------:R-:W-:Y:S01]  /*00f0*/  IMAD.MOV.U32 R3, RZ, RZ, RZ ;  /* 0x000000ffff037224 */ /* 0x000fe200078e00ff */
[----:B------:R-:W1:Y:S01]  /*0100*/  LDCU.64 UR10, c[0x0][0x358] ;  /* 0x00006b00ff0a77ac */ /* 0x000e620008000a00 */
[----:B0-----:R-:W-:-:S09]  /*0110*/  UISETP.GE.AND UP0, UPT, UR8, -0x1f, UPT ;  /* 0xffffffe10800788c */ /* 0x001fd2000bf06270 */
[----:B-1----:R-:W-:Y:S05]  /*0120*/  BRA.U !UP0, `(.L_x_0) ;  /* 0x0000001908087547 */ /* 0x002fea000b800000 */
[----:B------:R-:W0:Y:S01]  /*0130*/  S2UR UR7, SR_CgaCtaId ;  /* 0x00000000000779c3 */ /* 0x000e220000008800 */
[----:B------:R-:W-:Y:S01]  /*0140*/  UMOV UR5, 0x400 ;  /* 0x0000040000057882 */ /* 0x000fe20000000000 */
[----:B------:R-:W1:Y:S01]  /*0150*/  LDCU UR9, c[0x0][0x380] ;  /* 0x00007000ff0977ac */ /* 0x000e620008000800 */
[----:B------:R-:W-:Y:S02]  /*0160*/  IMAD R18, R13, 0x20, R0 ;  /* 0x000000200d127824 */ /* 0x000fe400078e0200 */
[----:B------:R-:W-:Y:S01]  /*0170*/  IMAD.MOV.U32 R14, RZ, RZ, RZ ;  /* 0x000000ffff0e7224 */ /* 0x000fe200078e00ff */
[----:B------:R-:W-:Y:S01]  /*0180*/  UIADD3 UR6, UPT, UPT, UR5, 0x2000, URZ ;  /* 0x0000200005067890 */ /* 0x000fe2000fffe0ff */
[----:B------:R-:W-:Y:S01]  /*0190*/  IMAD.MOV.U32 R3, RZ, RZ, RZ ;  /* 0x000000ffff037224 */ /* 0x000fe200078e00ff */
[----:B------:R-:W-:-:S04]  /*01a0*/  USHF.R.S32.HI UR4, URZ, 0x1f, UR8 ;  /* 0x0000001fff047899 */ /* 0x000fc80008011408 */
[----:B------:R-:W-:-:S04]  /*01b0*/  ULEA.HI UR4, UR4, UR8, URZ, 0x5 ;  /* 0x0000000804047291 */ /* 0x000fc8000f8f28ff */
[----:B------:R-:W-:Y:S02]  /*01c0*/  USHF.R.S32.HI UR4, URZ, 0x5, UR4 ;  /* 0x00000005ff047899 */ /* 0x000fe40008011404 */
[----:B0-----:R-:W-:Y:S02]  /*01d0*/  ULEA UR6, UR7, UR6, 0x18 ;  /* 0x0000000607067291 */ /* 0x001fe4000f8ec0ff */
[----:B------:R-:W-:Y:S02]  /*01e0*/  ULEA UR5, UR7, UR5, 0x18 ;  /* 0x0000000507057291 */ /* 0x000fe4000f8ec0ff */
[----:B-1----:R-:W-:Y:S02]  /*01f0*/  ULOP3.LUT UR7, UR9, 0x1, URZ, 0xc0, !UPT ;  /* 0x0000000109077892 */ /* 0x002fe4000f8ec0ff */
[----:B------:R-:W-:Y:S02]  /*0200*/  LEA R19, R0, UR6, 0x2 ;  /* 0x0000000600137c11 */ /* 0x000fe4000f8e10ff */
[----:B------:R-:W-:-:S02]  /*0210*/  LEA R16, R18, UR5, 0x2 ;  /* 0x0000000512107c11 */ /* 0x000fc4000f8e10ff */
[----:B------:R-:W-:Y:S02]  /*0220*/  LEA R17, R13, UR5, 0x7 ;  /* 0x000000050d117c11 */ /* 0x000fe4000f8e38ff */
[----:B------:R-:W-:Y:S02]  /*0230*/  LEA R18, R18, UR6, 0x2 ;  /* 0x0000000612127c11 */ /* 0x000fe4000f8e10ff */
[----:B------:R-:W-:-:S07]  /*0240*/  IADD3 R19, PT, PT, R19, 0x200, RZ ;  /* 0x0000020013137810 */ /* 0x000fce0007ffe0ff */
.L_x_18:
[----:B------:R-:W0:Y:S01]  /*0250*/  LDCU UR5, c[0x0][0x394] ;  /* 0x00007280ff0577ac */ /* 0x000e220008000800 */
[C---:B------:R-:W-:Y:S01]  /*0260*/  IMAD R11, R14.reuse, 0x20, R13 ;  /* 0x000000200e0b7824 */ /* 0x040fe200078e020d */
[----:B------:R-:W1:Y:S01]  /*0270*/  LDC R20, c[0x0][0x380] ;  /* 0x0000e000ff147b82 */ /* 0x000e620000000800 */
[----:B------:R-:W-:-:S03]  /*0280*/  IMAD R2, R14, 0x20, R0 ;  /* 0x000000200e027824 */ /* 0x000fc600078e0200 */
[----:B0-----:R-:W-:Y:S02]  /*0290*/  ISETP.GE.AND P1, PT, R11, UR5, PT ;  /* 0x000000050b007c0c */ /* 0x001fe4000bf26270 */
[----:B------:R-:W-:-:S11]  /*02a0*/  ISETP.GE.AND P0, PT, R2, UR5, PT ;  /* 0x0000000502007c0c */ /* 0x000fd6000bf06270 */
[----:B------:R-:W0:Y:S02]  /*02b0*/  @!P1 LDC R8, c[0x0][0x3a4] ;  /* 0x0000e900ff089b82 */ /* 0x000e240000000800 */
[----:B------:R-:W-:-:S06]  /*02c0*/  @!P0 IMAD R9, R15, UR5, R2 ;  /* 0x000000050f098c24 */ /* 0x000fcc000f8e0202 */
[----:B------:R-:W2:Y:S08]  /*02d0*/  @!P0 LDC.64 R6, c[0x0][0x388] ;  /* 0x0000e200ff068b82 */ /* 0x000eb00000000a00 */
[----:B------:R-:W3:Y:S01]  /*02e0*/  @!P1 LDC.64 R4, c[0x0][0x398] ;  /* 0x0000e600ff049b82 */ /* 0x000ee20000000a00 */
[----:B0-----:R-:W-:Y:S02]  /*02f0*/  @!P1 IMAD R11, R11, R8, R12 ;  /* 0x000000080b0b9224 */ /* 0x001fe400078e020c */
[----:B--2---:R-:W-:-:S04]  /*0300*/  @!P0 IMAD.WIDE R6, R9, 0x4, R6 ;  /* 0x0000000409068825 */ /* 0x004fc800078e0206 */
[----:B------:R-:W-:Y:S02]  /*0310*/  IMAD.MOV.U32 R9, RZ, RZ, RZ ;  /* 0x000000ffff097224 */ /* 0x000fe400078e00ff */
[----:B---3--:R-:W-:-:S04]  /*0320*/  @!P1 IMAD.WIDE R4, R11, 0x4, R4 ;  /* 0x000000040b049825 */ /* 0x008fc800078e0204 */
[----:B------:R-:W2:Y:S01]  /*0330*/  @!P0 LDG.E.CONSTANT R9, desc[UR10][R6.64] ;  /* 0x0000000a06098981 */ /* 0x000ea2000c1e9900 */
[----:B------:R-:W-:-:S06]  /*0340*/  IMAD.MOV.U32 R11, RZ, RZ, RZ ;  /* 0x000000ffff0b7224 */ /* 0x000fcc00078e00ff */
[----:B------:R-:W3:Y:S01]  /*0350*/  @!P1 LDG.E.CONSTANT R11, desc[UR10][R4.64] ;  /* 0x0000000a040b9981 */ /* 0x000ee2000c1e9900 */
[C---:B------:R-:W-:Y:S01]  /*0360*/  ISETP.NE.AND P0, PT, R14.reuse, UR4, PT ;  /* 0x000000040e007c0c */ /* 0x040fe2000bf05270 */
[----:B------:R-:W-:Y:S01]  /*0370*/  VIADD R14, R14, 0x1 ;  /* 0x000000010e0e7836 */ /* 0x000fe20000000000 */
[----:B------:R-:W-:Y:S01]  /*0380*/  MOV R21, R19 ;  /* 0x0000001300157202 */ /* 0x000fe20000000f00 */
[----:B------:R-:W-:Y:S01]  /*0390*/  UMOV UR5, 0x10 ;  /* 0x0000001000057882 */ /* 0x000fe20000000000 */
[----:B--2---:R0:W-:Y:S04]  /*03a0*/  STS [R16], R9 ;  /* 0x0000000910007388 */ /* 0x0041e80000000800 */
[----:B---3--:R0:W-:Y:S01]  /*03b0*/  STS [R18], R11 ;  /* 0x0000000b12007388 */ /* 0x0081e20000000800 */
[----:B-1----:R-:W-:Y:S06]  /*03c0*/  BAR.SYNC.DEFER_BLOCKING 0x0 ;  /* 0x0000000000007b1d */ /* 0x002fec0000010000 */
.L_x_17:
[----:B------:R-:W-:Y:S01]  /*03d0*/  LDS R2, [R21+-0x200] ;  /* 0xfffe000015027984 */ /* 0x000fe20000000800 */
[----:B------:R-:W-:Y:S01]  /*03e0*/  BSSY.RECONVERGENT B0, `(.L_x_1) ;  /* 0x000002c000007945 */ /* 0x000fe20003800200 */
[----:B0-----:R-:W-:Y:S02]  /*03f0*/  IMAD.U32 R11, RZ, RZ, UR7 ;  /* 0x00000007ff0b7e24 */ /* 0x001fe4000f8e00ff */
[----:B------:R-:W0:Y:S04]  /*0400*/  LDS.128 R4, [R17+UR5+-0x10] ;  /* 0xfffff00511047984 */ /* 0x000e280008000c00 */
[----:B------:R1:W2:Y:S04]  /*0410*/  LDS R8, [R21+-0x180] ;  /* 0xfffe800015087984 */ /* 0x0002a80000000800 */
[----:B------:R1:W3:Y:S04]  /*0420*/  LDS R9, [R21+-0x100] ;  /* 0xffff000015097984 */ /* 0x0002e80000000800 */
[----:B------:R1:W4:Y:S01]  /*0430*/  LDS R22, [R21+-0x80] ;  /* 0xffff800015167984 */ /* 0x0003220000000800 */
[----:B0-----:R-:W-:-:S05]  /*0440*/  IMAD R4, R4, R2, R3 ;  /* 0x0000000204047224 */ /* 0x001fca00078e0203 */
[----:B------:R-:W-:-:S13]  /*0450*/  ISETP.NE.AND P1, PT, R4, 0x2, PT ;  /* 0x000000020400780c */ /* 0x000fda0003f25270 */
[----:B-1234-:R-:W-:Y:S05]  /*0460*/  @!P1 BRA `(.L_x_2) ;  /* 0x00000000008c9947 */ /* 0x01efea0003800000 */
[-C--:B------:R-:W-:Y:S01]  /*0470*/  IABS R10, R4.reuse ;  /* 0x00000004000a7213 */ /* 0x080fe20000000000 */
[----:B------:R-:W-:Y:S01]  /*0480*/  HFMA2 R2, -RZ, RZ, 0, 0 ;  /* 0x00000000ff027431 */ /* 0x000fe200000001ff */
[----:B------:R-:W-:Y:S02]  /*0490*/  IABS R26, R4 ;  /* 0x00000004001a7213 */ /* 0x000fe40000000000 */
[----:B------:R-:W0:Y:S01]  /*04a0*/  I2F.RP R11, R10 ;  /* 0x0000000a000b7306 */ /* 0x000e220000209400 */
[----:B------:R-:W-:Y:S02]  /*04b0*/  IABS R24, R20 ;  /* 0x0000001400187213 */ /* 0x000fe40000000000 */
[----:B------:R-:W-:-:S05]  /*04c0*/  ISETP.GE.AND P2, PT, R20, RZ, PT ;  /* 0x000000ff1400720c */ /* 0x000fca0003f46270 */
[----:B0-----:R-:W0:Y:S02]  /*04d0*/  MUFU.RCP R11, R11 ;  /* 0x0000000b000b7308 */ /* 0x001e240000001000 */
[----:B0-----:R-:W-:-:S06]  /*04e0*/  VIADD R23, R11, 0xffffffe ;  /* 0x0ffffffe0b177836 */ /* 0x001fcc0000000000 */
[----:B------:R-:W0:Y:S02]  /*04f0*/  F2I.FTZ.U32.TRUNC.NTZ R3, R23 ;  /* 0x0000001700037305 */ /* 0x000e24000021f000 */
[----:B0-----:R-:W-:-:S04]  /*0500*/  IMAD.MOV R25, RZ, RZ, -R3 ;  /* 0x000000ffff197224 */ /* 0x001fc800078e0a03 */
[----:B------:R-:W-:-:S04]  /*0510*/  IMAD R25, R25, R10, RZ ;  /* 0x0000000a19197224 */ /* 0x000fc800078e02ff */
[----:B------:R-:W-:-:S04]  /*0520*/  IMAD.HI.U32 R3, R3, R25, R2 ;  /* 0x0000001903037227 */ /* 0x000fc800078e0002 */
[----:B------:R-:W-:Y:S02]  /*0530*/  IMAD.MOV R2, RZ, RZ, -R26 ;  /* 0x000000ffff027224 */ /* 0x000fe400078e0a1a */
[----:B------:R-:W-:-:S04]  /*0540*/  IMAD.HI.U32 R11, R3, R24, RZ ;  /* 0x00000018030b7227 */ /* 0x000fc800078e00ff */
[----:B------:R-:W-:-:S05]  /*0550*/  IMAD R11, R11, R2, R24 ;  /* 0x000000020b0b7224 */ /* 0x000fca00078e0218 */
[----:B------:R-:W-:-:S13]  /*0560*/  ISETP.GT.U32.AND P1, PT, R10, R11, PT ;  /* 0x0000000b0a00720c */ /* 0x000fda0003f24070 */
[----:B------:R-:W-:-:S05]  /*0570*/  @!P1 IMAD.IADD R11, R11, 0x1, -R10 ;  /* 0x000000010b0b9824 */ /* 0x000fca00078e0a0a */
[----:B------:R-:W-:-:S13]  /*0580*/  ISETP.GT.U32.AND P1, PT, R10, R11, PT ;  /* 0x0000000b0a00720c */ /* 0x000fda0003f24070 */
[----:B------:R-:W-:Y:S01]  /*0590*/  @!P1 IMAD.IADD R11, R11, 0x1, -R10 ;  /* 0x000000010b0b9824 */ /* 0x000fe200078e0a0a */
[----:B------:R-:W-:-:S03]  /*05a0*/  ISETP.NE.AND P1, PT, R4, RZ, PT ;  /* 0x000000ff0400720c */ /* 0x000fc60003f25270 */
[----:B------:R-:W-:Y:S01]  /*05b0*/  IMAD.MOV.U32 R24, RZ, RZ, R11 ;  /* 0x000000ffff187224 */ /* 0x000fe200078e000b */
[----:B------:R-:W-:-:S04]  /*05c0*/  LOP3.LUT R11, RZ, R4, RZ, 0x33, !PT ;  /* 0x00000004ff0b7212 */ /* 0x000fc800078e33ff */
[----:B------:R-:W-:-:S04]  /*05d0*/  @!P2 IADD3 R24, PT, PT, -R24, RZ, RZ ;  /* 0x000000ff1818a210 */ /* 0x000fc80007ffe1ff */
[----:B------:R-:W-:-:S05]  /*05e0*/  SEL R23, R11, R24, !P1 ;  /* 0x000000180b177207 */ /* 0x000fca0004800000 */
[----:B------:R-:W-:-:S05]  /*05f0*/  IMAD.IADD R23, R4, 0x1, R23 ;  /* 0x0000000104177824 */ /* 0x000fca00078e0217 */
[----:B------:R-:W-:Y:S02]  /*0600*/  IABS R4, R23 ;  /* 0x0000001700047213 */ /* 0x000fe40000000000 */
[----:B------:R-:W-:-:S03]  /*0610*/  ISETP.GE.AND P3, PT, R23, RZ, PT ;  /* 0x000000ff1700720c */ /* 0x000fc60003f66270 */
[----:B------:R-:W-:-:S04]  /*0620*/  IMAD.HI.U32 R3, R3, R4, RZ ;  /* 0x0000000403037227 */ /* 0x000fc800078e00ff */
[----:B------:R-:W-:-:S05]  /*0630*/  IMAD R3, R3, R2, R4 ;  /* 0x0000000203037224 */ /* 0x000fca00078e0204 */
[----:B------:R-:W-:-:S13]  /*0640*/  ISETP.GT.U32.AND P2, PT, R10, R3, PT ;  /* 0x000000030a00720c */ /* 0x000fda0003f44070 */
[----:B------:R-:W-:-:S05]  /*0650*/  @!P2 IMAD.IADD R3, R3, 0x1, -R10 ;  /* 0x000000010303a824 */ /* 0x000fca00078e0a0a */
[----:B------:R-:W-:-:S13]  /*0660*/  ISETP.GT.U32.AND P2, PT, R10, R3, PT ;  /* 0x000000030a00720c */ /* 0x000fda0003f44070 */
[----:B------:R-:W-:-:S04]  /*0670*/  @!P2 IMAD.IADD R3, R3, 0x1, -R10 ;  /* 0x000000010303a824 */ /* 0x000fc800078e0a0a */
[----:B------:R-:W-:-:S05]  /*0680*/  @!P3 IMAD.MOV R3, RZ, RZ, -R3 ;  /* 0x000000ffff03b224 */ /* 0x000fca00078e0a03 */
[----:B------:R-:W-:-:S07]  /*0690*/  SEL R11, R11, R3, !P1 ;  /* 0x000000030b0b7207 */ /* 0x000fce0004800000 */
.L_x_2:
[----:B------:R-:W-:Y:S05]  /*06a0*/  BSYNC.RECONVERGENT B0 ;  /* 0x0000000000007941 */ /* 0x000fea0003800200 */
.L_x_1:
[----:B------:R-:W-:Y:S01]  /*06b0*/  IMAD R5, R8, R5, R11 ;  /* 0x0000000508057224 */ /* 0x000fe200078e020b */
[----:B------:R-:W-:Y:S01]  /*06c0*/  BSSY.RECONVERGENT B0, `(.L_x_3) ;  /* 0x0000027000007945 */ /* 0x000fe20003800200 */
[----:B------:R-:W-:-:S03]  /*06d0*/  MOV R2, UR7 ;  /* 0x0000000700027c02 */ /* 0x000fc60008000f00 */
[----:B------:R-:W-:-:S13]  /*06e0*/  ISETP.NE.AND P1, PT, R5, 0x2, PT ;  /* 0x000000020500780c */ /* 0x000fda0003f25270 */
[----:B------:R-:W-:Y:S05]  /*06f0*/  @!P1 BRA `(.L_x_4) ;  /* 0x00000000008c9947 */ /* 0x000fea0003800000 */
[-C--:B------:R-:W-:Y:S02]  /*0700*/  IABS R4, R5.reuse ;  /* 0x0000000500047213 */ /* 0x080fe40000000000 */
[----:B------:R-:W-:Y:S02]  /*0710*/  IABS R2, R5 ;  /* 0x0000000500027213 */ /* 0x000fe40000000000 */
[----:B------:R-:W0:Y:S01]  /*0720*/  I2F.RP R8, R4 ;  /* 0x0000000400087306 */ /* 0x000e220000209400 */
[----:B------:R-:W-:Y:S02]  /*0730*/  ISETP.GE.AND P2, PT, R20, RZ, PT ;  /* 0x000000ff1400720c */ /* 0x000fe40003f46270 */
[----:B------:R-:W-:Y:S02]  /*0740*/  IMAD.MOV R10, RZ, RZ, -R2 ;  /* 0x000000ffff0a7224 */ /* 0x000fe400078e0a02 */
[----:B------:R-:W-:-:S03]  /*0750*/  IMAD.MOV.U32 R2, RZ, RZ, RZ ;  /* 0x000000ffff027224 */ /* 0x000fc600078e00ff */
[----:B0-----:R-:W0:Y:S02]  /*0760*/  MUFU.RCP R8, R8 ;  /* 0x0000000800087308 */ /* 0x001e240000001000 */
[----:B0-----:R-:W-:Y:S01]  /*0770*/  VIADD R3, R8, 0xffffffe ;  /* 0x0ffffffe08037836 */ /* 0x001fe20000000000 */
[----:B------:R-:W-:-:S05]  /*0780*/  IABS R8, R20 ;  /* 0x0000001400087213 */ /* 0x000fca0000000000 */
[----:B------:R-:W0:Y:S02]  /*0790*/  F2I.FTZ.U32.TRUNC.NTZ R3, R3 ;  /* 0x0000000300037305 */ /* 0x000e24000021f000 */
[----:B0-----:R-:W-:-:S04]  /*07a0*/  IMAD.MOV R11, RZ, RZ, -R3 ;  /* 0x000000ffff0b7224 */ /* 0x001fc800078e0a03 */
[----:B------:R-:W-:-:S04]  /*07b0*/  IMAD R11, R11, R4, RZ ;  /* 0x000000040b0b7224 */ /* 0x000fc800078e02ff */
[----:B------:R-:W-:Y:S01]  /*07c0*/  IMAD.HI.U32 R2, R3, R11, R2 ;  /* 0x0000000b03027227 */ /* 0x000fe200078e0002 */
[----:B------:R-:W-:-:S05]  /*07d0*/  MOV R11, R10 ;  /* 0x0000000a000b7202 */ /* 0x000fca0000000f00 */
[----:B------:R-:W-:-:S04]  /*07e0*/  IMAD.HI.U32 R3, R2, R8, RZ ;  /* 0x0000000802037227 */ /* 0x000fc800078e00ff */
[----:B------:R-:W-:Y:S01]  /*07f0*/  IMAD R3, R3, R11, R8 ;  /* 0x0000000b03037224 */ /* 0x000fe200078e0208 */
[----:B------:R-:W-:-:S04]  /*0800*/  LOP3.LUT R8, RZ, R5, RZ, 0x33, !PT ;  /* 0x00000005ff087212 */ /* 0x000fc800078e33ff */
[----:B------:R-:W-:-:S13]  /*0810*/  ISETP.GT.U32.AND P1, PT, R4, R3, PT ;  /* 0x000000030400720c */ /* 0x000fda0003f24070 */
[----:B------:R-:W-:-:S05]  /*0820*/  @!P1 IMAD.IADD R3, R3, 0x1, -R4 ;  /* 0x0000000103039824 */ /* 0x000fca00078e0a04 */
[----:B------:R-:W-:-:S13]  /*0830*/  ISETP.GT.U32.AND P1, PT, R4, R3, PT ;  /* 0x000000030400720c */ /* 0x000fda0003f24070 */
[----:B------:R-:W-:Y:S01]  /*0840*/  @!P1 IMAD.IADD R3, R3, 0x1, -R4 ;  /* 0x0000000103039824 */ /* 0x000fe200078e0a04 */
[----:B------:R-:W-:-:S03]  /*0850*/  ISETP.NE.AND P1, PT, R5, RZ, PT ;  /* 0x000000ff0500720c */ /* 0x000fc60003f25270 */
[----:B------:R-:W-:-:S05]  /*0860*/  @!P2 IMAD.MOV R3, RZ, RZ, -R3 ;  /* 0x000000ffff03a224 */ /* 0x000fca00078e0a03 */
[----:B------:R-:W-:-:S04]  /*0870*/  SEL R10, R8, R3, !P1 ;  /* 0x00000003080a7207 */ /* 0x000fc80004800000 */
[----:B------:R-:W-:-:S04]  /*0880*/  IADD3 R10, PT, PT, R5, R10, RZ ;  /* 0x0000000a050a7210 */ /* 0x000fc80007ffe0ff */
        /* <DEDUP_REMOVED lines=10> */
.L_x_4:
[----:B------:R-:W-:Y:S05]  /*0930*/  BSYNC.RECONVERGENT B0 ;  /* 0x0000000000007941 */ /* 0x000fea0003800200 */
.L_x_3:
[----:B------:R-:W-:Y:S01]  /*0940*/  IMAD R6, R9, R6, R2 ;  /* 0x0000000609067224 */ /* 0x000fe200078e0202 */
[----:B------:R-:W-:Y:S01]  /*0950*/  BSSY.RECONVERGENT B0, `(.L_x_5) ;  /* 0x0000028000007945 */ /* 0x000fe20003800200 */
[----:B------:R-:W-:Y:S01]  /*0960*/  IADD3 R8, PT, PT, R17, UR5, RZ ;  /* 0x0000000511087c10 */ /* 0x000fe2000fffe0ff */
[----:B------:R-:W-:Y:S02]  /*0970*/  IMAD.U32 R2, RZ, RZ, UR7 ;  /* 0x00000007ff027e24 */ /* 0x000fe4000f8e00ff */
[----:B------:R-:W-:-:S13]  /*0980*/  ISETP.NE.AND P1, PT, R6, 0x2, PT ;  /* 0x000000020600780c */ /* 0x000fda0003f25270 */
[----:B------:R-:W-:Y:S05]  /*0990*/  @!P1 BRA `(.L_x_6) ;  /* 0x00000000008c9947 */ /* 0x000fea0003800000 */
[-C--:B------:R-:W-:Y:S02]  /*09a0*/  IABS R4, R6.reuse ;  /* 0x0000000600047213 */ /* 0x080fe40000000000 */
[----:B------:R-:W-:Y:S02]  /*09b0*/  IABS R11, R6 ;  /* 0x00000006000b7213 */ /* 0x000fe40000000000 */
[----:B------:R-:W0:Y:S01]  /*09c0*/  I2F.RP R5, R4 ;  /* 0x0000000400057306 */ /* 0x000e220000209400 */
[----:B------:R-:W-:Y:S02]  /*09d0*/  IABS R10, R20 ;  /* 0x00000014000a7213 */ /* 0x000fe40000000000 */
[----:B------:R-:W-:Y:S02]  /*09e0*/  IADD3 R11, PT, PT, RZ, -R11, RZ ;  /* 0x8000000bff0b7210 */ /* 0x000fe40007ffe0ff */
[----:B------:R-:W-:-:S03]  /*09f0*/  ISETP.GE.AND P2, PT, R20, RZ, PT ;  /* 0x000000ff1400720c */ /* 0x000fc60003f46270 */
[----:B0-----:R-:W0:Y:S02]  /*0a00*/  MUFU.RCP R5, R5 ;  /* 0x0000000500057308 */ /* 0x001e240000001000 */
[----:B0-----:R-:W-:-:S06]  /*0a10*/  VIADD R2, R5, 0xffffffe ;  /* 0x0ffffffe05027836 */ /* 0x001fcc0000000000 */
[----:B------:R0:W1:Y:S02]  /*0a20*/  F2I.FTZ.U32.TRUNC.NTZ R3, R2 ;  /* 0x0000000200037305 */ /* 0x000064000021f000 */
[----:B0-----:R-:W-:Y:S02]  /*0a30*/  IMAD.MOV.U32 R2, RZ, RZ, RZ ;  /* 0x000000ffff027224 */ /* 0x001fe400078e00ff */
[----:B-1----:R-:W-:-:S04]  /*0a40*/  IMAD.MOV R9, RZ, RZ, -R3 ;  /* 0x000000ffff097224 */ /* 0x002fc800078e0a03 */
[----:B------:R-:W-:-:S04]  /*0a50*/  IMAD R9, R9, R4, RZ ;  /* 0x0000000409097224 */ /* 0x000fc800078e02ff */
[----:B------:R-:W-:-:S04]  /*0a60*/  IMAD.HI.U32 R3, R3, R9, R2 ;  /* 0x0000000903037227 */ /* 0x000fc800078e0002 */
[----:B------:R-:W-:Y:S02]  /*0a70*/  IMAD.MOV.U32 R9, RZ, RZ, R11 ;  /* 0x000000ffff097224 */ /* 0x000fe400078e000b */
[----:B------:R-:W-:-:S04]  /*0a80*/  IMAD.HI.U32 R2, R3, R10, RZ ;  /* 0x0000000a03027227 */ /* 0x000fc800078e00ff */
[----:B------:R-:W-:Y:S01]  /*0a90*/  IMAD R5, R2, R9, R10 ;  /* 0x0000000902057224 */ /* 0x000fe200078e020a */
[----:B------:R-:W-:-:S04]  /*0aa0*/  LOP3.LUT R2, RZ, R6, RZ, 0x33, !PT ;  /* 0x00000006ff027212 */ /* 0x000fc800078e33ff */
[----:B------:R-:W-:-:S13]  /*0ab0*/  ISETP.GT.U32.AND P1, PT, R4, R5, PT ;  /* 0x000000050400720c */ /* 0x000fda0003f24070 */
[----:B------:R-:W-:-:S05]  /*0ac0*/  @!P1 IMAD.IADD R5, R5, 0x1, -R4 ;  /* 0x0000000105059824 */ /* 0x000fca00078e0a04 */
[----:B------:R-:W-:-:S13]  /*0ad0*/  ISETP.GT.U32.AND P1, PT, R4, R5, PT ;  /* 0x000000050400720c */ /* 0x000fda0003f24070 */
[----:B------:R-:W-:Y:S02]  /*0ae0*/  @!P1 IADD3 R5, PT, PT, R5, -R4, RZ ;  /* 0x8000000405059210 */ /* 0x000fe40007ffe0ff */
[----:B------:R-:W-:-:S03]  /*0af0*/  ISETP.NE.AND P1, PT, R6, RZ, PT ;  /* 0x000000ff0600720c */ /* 0x000fc60003f25270 */
[----:B------:R-:W-:-:S05]  /*0b00*/  @!P2 IMAD.MOV R5, RZ, RZ, -R5 ;  /* 0x000000ffff05a224 */ /* 0x000fca00078e0a05 */
        /* <DEDUP_REMOVED lines=9> */
[----:B------:R-:W-:-:S05]  /*0ba0*/  @!P2 IADD3 R3, PT, PT, R3, -R4, RZ ;  /* 0x800000040303a210 */ /* 0x000fca0007ffe0ff */
[----:B------:R-:W-:-:S05]  /*0bb0*/  @!P3 IMAD.MOV R3, RZ, RZ, -R3 ;  /* 0x000000ffff03b224 */ /* 0x000fca00078e0a03 */
[----:B------:R-:W-:-:S07]  /*0bc0*/  SEL R2, R2, R3, !P1 ;  /* 0x0000000302027207 */ /* 0x000fce0004800000 */
.L_x_6:
[----:B------:R-:W-:Y:S05]  /*0bd0*/  BSYNC.RECONVERGENT B0 ;  /* 0x0000000000007941 */ /* 0x000fea0003800200 */
.L_x_5:
[----:B------:R0:W1:Y:S01]  /*0be0*/  LDS R23, [R21] ;  /* 0x0000000015177984 */ /* 0x0000620000000800 */
[----:B------:R-:W-:Y:S01]  /*0bf0*/  IMAD R7, R22, R7, R2 ;  /* 0x0000000716077224 */ /* 0x000fe200078e0202 */
[----:B------:R-:W-:Y:S01]  /*0c00*/  BSSY.RECONVERGENT B0, `(.L_x_7) ;  /* 0x000002b000007945 */ /* 0x000fe20003800200 */
[----:B------:R-:W-:Y:S01]  /*0c10*/  IMAD.U32 R3, RZ, RZ, UR7 ;  /* 0x00000007ff037e24 */ /* 0x000fe2000f8e00ff */
[----:B------:R0:W2:Y:S02]  /*0c20*/  LDS R6, [R21+0x80] ;  /* 0x0000800015067984 */ /* 0x0000a40000000800 */
[----:B------:R-:W-:Y:S02]  /*0c30*/  ISETP.NE.AND P1, PT, R7, 0x2, PT ;  /* 0x000000020700780c */ /* 0x000fe40003f25270 */
[----:B------:R0:W3:Y:S04]  /*0c40*/  LDS R5, [R21+0x100] ;  /* 0x0001000015057984 */ /* 0x0000e80000000800 */
[----:B------:R0:W4:Y:S04]  /*0c50*/  LDS R4, [R21+0x180] ;  /* 0x0001800015047984 */ /* 0x0001280000000800 */
[----:B------:R-:W0:Y:S03]  /*0c60*/  LDS.128 R8, [R8] ;  /* 0x0000000008087984 */ /* 0x000e260000000c00 */
[----:B------:R-:W-:Y:S05]  /*0c70*/  @!P1 BRA `(.L_x_8) ;  /* 0x00000000008c9947 */ /* 0x000fea0003800000 */
[----:B------:R-:W-:Y:S01]  /*0c80*/  IABS R22, R7 ;  /* 0x0000000700167213 */ /* 0x000fe20000000000 */
[----:B------:R-:W-:Y:S01]  /*0c90*/  IMAD.MOV.U32 R2, RZ, RZ, RZ ;  /* 0x000000ffff027224 */ /* 0x000fe200078e00ff */
[----:B------:R-:W-:Y:S02]  /*0ca0*/  ISETP.GE.AND P2, PT, R20, RZ, PT ;  /* 0x000000ff1400720c */ /* 0x000fe40003f46270 */
[----:B------:R-:W5:Y:S08]  /*0cb0*/  I2F.RP R25, R22 ;  /* 0x0000001600197306 */ /* 0x000f700000209400 */
[----:B-----5:R-:W5:Y:S02]  /*0cc0*/  MUFU.RCP R25, R25 ;  /* 0x0000001900197308 */ /* 0x020f640000001000 */
[----:B-----5:R-:W-:Y:S01]  /*0cd0*/  VIADD R3, R25, 0xffffffe ;  /* 0x0ffffffe19037836 */ /* 0x020fe20000000000 */
[----:B------:R-:W-:-:S05]  /*0ce0*/  IABS R25, R20 ;  /* 0x0000001400197213 */ /* 0x000fca0000000000 */
[----:B------:R-:W5:Y:S02]  /*0cf0*/  F2I.FTZ.U32.TRUNC.NTZ R3, R3 ;  /* 0x0000000300037305 */ /* 0x000f64000021f000 */
[----:B-----5:R-:W-:-:S05]  /*0d00*/  IADD3 R27, PT, PT, RZ, -R3, RZ ;  /* 0x80000003ff1b7210 */ /* 0x020fca0007ffe0ff */
[----:B------:R-:W-:-:S04]  /*0d10*/  IMAD R27, R27, R22, RZ ;  /* 0x000000161b1b7224 */ /* 0x000fc800078e02ff */
[----:B------:R-:W-:Y:S01]  /*0d20*/  IMAD.HI.U32 R24, R3, R27, R2 ;  /* 0x0000001b03187227 */ /* 0x000fe200078e0002 */
[----:B------:R-:W-:-:S05]  /*0d30*/  IABS R2, R7 ;  /* 0x0000000700027213 */ /* 0x000fca0000000000 */
[----:B------:R-:W-:Y:S02]  /*0d40*/  IMAD.MOV R2, RZ, RZ, -R2 ;  /* 0x000000ffff027224 */ /* 0x000fe400078e0a02 */
[----:B------:R-:W-:-:S04]  /*0d50*/  IMAD.HI.U32 R3, R24, R25, RZ ;  /* 0x0000001918037227 */ /* 0x000fc800078e00ff */
[----:B------:R-:W-:-:S05]  /*0d60*/  IMAD R3, R3, R2, R25 ;  /* 0x0000000203037224 */ /* 0x000fca00078e0219 */
[----:B------:R-:W-:-:S13]  /*0d70*/  ISETP.GT.U32.AND P1, PT, R22, R3, PT ;  /* 0x000000031600720c */ /* 0x000fda0003f24070 */
[----:B------:R-:W-:-:S05]  /*0d80*/  @!P1 IMAD.IADD R3, R3, 0x1, -R22 ;  /* 0x0000000103039824 */ /* 0x000fca00078e0a16 */
[----:B------:R-:W-:-:S13]  /*0d90*/  ISETP.GT.U32.AND P1, PT, R22, R3, PT ;  /* 0x000000031600720c */ /* 0x000fda0003f24070 */
[----:B------:R-:W-:Y:S02]  /*0da0*/  @!P1 IADD3 R3, PT, PT, R3, -R22, RZ ;  /* 0x8000001603039210 */ /* 0x000fe40007ffe0ff */
[----:B------:R-:W-:-:S03]  /*0db0*/  ISETP.NE.AND P1, PT, R7, RZ, PT ;  /* 0x000000ff0700720c */ /* 0x000fc60003f25270 */
[----:B------:R-:W-:Y:S01]  /*0dc0*/  IMAD.MOV.U32 R26, RZ, RZ, R3 ;  /* 0x000000ffff1a7224 */ /* 0x000fe200078e0003 */
[----:B------:R-:W-:-:S03]  /*0dd0*/  LOP3.LUT R3, RZ, R7, RZ, 0x33, !PT ;  /* 0x00000007ff037212 */ /* 0x000fc600078e33ff */
        /* <DEDUP_REMOVED lines=8> */
[----:B------:R-:W-:-:S04]  /*0e60*/  @!P2 IADD3 R7, PT, PT, R7, -R22, RZ ;  /* 0x800000160707a210 */ /* 0x000fc80007ffe0ff */
[----:B------:R-:W-:-:S13]  /*0e70*/  ISETP.GT.U32.AND P2, PT, R22, R7, PT ;  /* 0x000000071600720c */ /* 0x000fda0003f44070 */
[----:B------:R-:W-:-:S04]  /*0e80*/  @!P2 IMAD.IADD R7, R7, 0x1, -R22 ;  /* 0x000000010707a824 */ /* 0x000fc800078e0a16 */
[----:B------:R-:W-:-:S05]  /*0e90*/  @!P3 IMAD.MOV R7, RZ, RZ, -R7 ;  /* 0x000000ffff07b224 */ /* 0x000fca00078e0a07 */
[----:B------:R-:W-:-:S07]  /*0ea0*/  SEL R3, R3, R7, !P1 ;  /* 0x0000000703037207 */ /* 0x000fce0004800000 */
.L_x_8:
[----:B------:R-:W-:Y:S05]  /*0eb0*/  BSYNC.RECONVERGENT B0 ;  /* 0x0000000000007941 */ /* 0x000fea0003800200 */
.L_x_7:
[----:B01----:R-:W-:Y:S01]  /*0ec0*/  IMAD R8, R8, R23, R3 ;  /* 0x0000001708087224 */ /* 0x003fe200078e0203 */
[----:B------:R-:W-:Y:S01]  /*0ed0*/  BSSY.RECONVERGENT B0, `(.L_x_9) ;  /* 0x0000027000007945 */ /* 0x000fe20003800200 */
[----:B------:R-:W-:-:S03]  /*0ee0*/  IMAD.U32 R22, RZ, RZ, UR7 ;  /* 0x00000007ff167e24 */ /* 0x000fc6000f8e00ff */
[----:B------:R-:W-:-:S13]  /*0ef0*/  ISETP.NE.AND P1, PT, R8, 0x2, PT ;  /* 0x000000020800780c */ /* 0x000fda0003f25270 */
[----:B------:R-:W-:Y:S05]  /*0f00*/  @!P1 BRA `(.L_x_10) ;  /* 0x00000000008c9947 */ /* 0x000fea0003800000 */
[-C--:B------:R-:W-:Y:S02]  /*0f10*/  IABS R7, R8.reuse ;  /* 0x0000000800077213 */ /* 0x080fe40000000000 */
[----:B------:R-:W-:Y:S02]  /*0f20*/  IABS R24, R8 ;  /* 0x0000000800187213 */ /* 0x000fe40000000000 */
[----:B------:R-:W0:Y:S01]  /*0f30*/  I2F.RP R22, R7 ;  /* 0x0000000700167306 */ /* 0x000e220000209400 */
[----:B------:R-:W-:-:S07]  /*0f40*/  ISETP.GE.AND P2, PT, R20, RZ, PT ;  /* 0x000000ff1400720c */ /* 0x000fce0003f46270 */
[----:B0-----:R-:W0:Y:S02]  /*0f50*/  MUFU.RCP R22, R22 ;  /* 0x0000001600167308 */ /* 0x001e240000001000 */
[----:B0-----:R-:W-:Y:S02]  /*0f60*/  IADD3 R23, PT, PT, R22, 0xffffffe, RZ ;  /* 0x0ffffffe16177810 */ /* 0x001fe40007ffe0ff */
[----:B------:R-:W-:-:S04]  /*0f70*/  IABS R22, R20 ;  /* 0x0000001400167213 */ /* 0x000fc80000000000 */
[----:B------:R-:W0:Y:S02]  /*0f80*/  F2I.FTZ.U32.TRUNC.NTZ R3, R23 ;  /* 0x0000001700037305 */ /* 0x000e24000021f000 */
[----:B0-----:R-:W-:-:S04]  /*0f90*/  IMAD.MOV R2, RZ, RZ, -R3 ;  /* 0x000000ffff027224 */ /* 0x001fc800078e0a03 */
[----:B------:R-:W-:Y:S02]  /*0fa0*/  IMAD R25, R2, R7, RZ ;  /* 0x0000000702197224 */ /* 0x000fe400078e02ff */
[----:B------:R-:W-:-:S04]  /*0fb0*/  IMAD.MOV.U32 R2, RZ, RZ, RZ ;  /* 0x000000ffff027224 */ /* 0x000fc800078e00ff */
[----:B------:R-:W-:-:S04]  /*0fc0*/  IMAD.HI.U32 R3, R3, R25, R2 ;  /* 0x0000001903037227 */ /* 0x000fc800078e0002 */
[----:B------:R-:W-:Y:S02]  /*0fd0*/  IMAD.MOV R2, RZ, RZ, -R24 ;  /* 0x000000ffff027224 */ /* 0x000fe400078e0a18 */
[----:B------:R-:W-:-:S04]  /*0fe0*/  IMAD.HI.U32 R23, R3, R22, RZ ;  /* 0x0000001603177227 */ /* 0x000fc800078e00ff */
[----:B------:R-:W-:-:S05]  /*0ff0*/  IMAD R22, R23, R2, R22 ;  /* 0x0000000217167224 */ /* 0x000fca00078e0216 */
[----:B------:R-:W-:-:S13]  /*1000*/  ISETP.GT.U32.AND P1, PT, R7, R22, PT ;  /* 0x000000160700720c */ /* 0x000fda0003f24070 */
[----:B------:R-:W-:-:S04]  /*1010*/  @!P1 IADD3 R22, PT, PT, R22, -R7, RZ ;  /* 0x8000000716169210 */ /* 0x000fc80007ffe0ff */
[----:B------:R-:W-:-:S13]  /*1020*/  ISETP.GT.U32.AND P1, PT, R7, R22, PT ;  /* 0x000000160700720c */ /* 0x000fda0003f24070 */
[----:B------:R-:W-:Y:S01]  /*1030*/  @!P1 IMAD.IADD R22, R22, 0x1, -R7 ;  /* 0x0000000116169824 */ /* 0x000fe200078e0a07 */
[----:B------:R-:W-:-:S03]  /*1040*/  ISETP.NE.AND P1, PT, R8, RZ, PT ;  /* 0x000000ff0800720c */ /* 0x000fc60003f25270 */
[----:B------:R-:W-:Y:S01]  /*1050*/  IMAD.MOV.U32 R23, RZ, RZ, R22 ;  /* 0x000000ffff177224 */ /* 0x000fe200078e0016 */
[----:B------:R-:W-:-:S03]  /*1060*/  LOP3.LUT R22, RZ, R8, RZ, 0x33, !PT ;  /* 0x00000008ff167212 */ /* 0x000fc600078e33ff */
        /* <DEDUP_REMOVED lines=13> */
.L_x_10:
[----:B------:R-:W-:Y:S05]  /*1140*/  BSYNC.RECONVERGENT B0 ;  /* 0x0000000000007941 */ /* 0x000fea0003800200 */
.L_x_9:
[----:B--2---:R-:W-:Y:S01]  /*1150*/  IMAD R9, R6, R9, R22 ;  /* 0x0000000906097224 */ /* 0x004fe200078e0216 */
[----:B------:R-:W-:Y:S01]  /*1160*/  BSSY.RECONVERGENT B0, `(.L_x_11) ;  /* 0x0000026000007945 */ /* 0x000fe20003800200 */
[----:B------:R-:W-:-:S03]  /*1170*/  MOV R2, UR7 ;  /* 0x0000000700027c02 */ /* 0x000fc60008000f00 */
[----:B------:R-:W-:-:S13]  /*1180*/  ISETP.NE.AND P1, PT, R9, 0x2, PT ;  /* 0x000000020900780c */ /* 0x000fda0003f25270 */
[----:B------:R-:W-:Y:S05]  /*1190*/  @!P1 BRA `(.L_x_12) ;  /* 0x0000000000889947 */ /* 0x000fea0003800000 */
[-C--:B------:R-:W-:Y:S02]  /*11a0*/  IABS R6, R9.reuse ;  /* 0x0000000900067213 */ /* 0x080fe40000000000 */
[----:B------:R-:W-:Y:S02]  /*11b0*/  IABS R2, R9 ;  /* 0x0000000900027213 */ /* 0x000fe40000000000 */
[----:B------:R-:W0:Y:S01]  /*11c0*/  I2F.RP R7, R6 ;  /* 0x0000000600077306 */ /* 0x000e220000209400 */
[----:B------:R-:W-:Y:S02]  /*11d0*/  IABS R8, R20 ;  /* 0x0000001400087213 */ /* 0x000fe40000000000 */
[----:B------:R-:W-:-:S05]  /*11e0*/  ISETP.GE.AND P2, PT, R20, RZ, PT ;  /* 0x000000ff1400720c */ /* 0x000fca0003f46270 */
[----:B0-----:R-:W0:Y:S02]  /*11f0*/  MUFU.RCP R7, R7 ;  /* 0x0000000700077308 */ /* 0x001e240000001000 */
[----:B0-----:R-:W-:Y:S02]  /*1200*/  VIADD R3, R7, 0xffffffe ;  /* 0x0ffffffe07037836 */ /* 0x001fe40000000000 */
[----:B------:R-:W-:Y:S02]  /*1210*/  IMAD.MOV R7, RZ, RZ, -R2 ;  /* 0x000000ffff077224 */ /* 0x000fe400078e0a02 */
[----:B------:R-:W-:Y:S02]  /*1220*/  HFMA2 R2, -RZ, RZ, 0, 0 ;  /* 0x00000000ff027431 */ /* 0x000fe400000001ff */
[----:B------:R-:W0:Y:S02]  /*1230*/  F2I.FTZ.U32.TRUNC.NTZ R3, R3 ;  /* 0x0000000300037305 */ /* 0x000e24000021f000 */
[----:B0-----:R-:W-:-:S04]  /*1240*/  IMAD.MOV R23, RZ, RZ, -R3 ;  /* 0x000000ffff177224 */ /* 0x001fc800078e0a03 */
[----:B------:R-:W-:-:S04]  /*1250*/  IMAD R23, R23, R6, RZ ;  /* 0x0000000617177224 */ /* 0x000fc800078e02ff */
[----:B------:R-:W-:-:S06]  /*1260*/  IMAD.HI.U32 R2, R3, R23, R2 ;  /* 0x0000001703027227 */ /* 0x000fcc00078e0002 */
        /* <DEDUP_REMOVED lines=21> */
.L_x_12:
[----:B------:R-:W-:Y:S05]  /*13c0*/  BSYNC.RECONVERGENT B0 ;  /* 0x0000000000007941 */ /* 0x000fea0003800200 */
.L_x_11:
[----:B---3--:R-:W-:Y:S01]  /*13d0*/  IMAD R10, R5, R10, R2 ;  /* 0x0000000a050a7224 */ /* 0x008fe200078e0202 */
[----:B------:R-:W-:Y:S01]  /*13e0*/  BSSY.RECONVERGENT B0, `(.L_x_13) ;  /* 0x0000027000007945 */ /* 0x000fe20003800200 */
[----:B------:R-:W-:-:S03]  /*13f0*/  MOV R2, UR7 ;  /* 0x0000000700027c02 */ /* 0x000fc60008000f00 */
[----:B------:R-:W-:-:S13]  /*1400*/  ISETP.NE.AND P1, PT, R10, 0x2, PT ;  /* 0x000000020a00780c */ /* 0x000fda0003f25270 */
[----:B------:R-:W-:Y:S05]  /*1410*/  @!P1 BRA `(.L_x_14) ;  /* 0x00000000008c9947 */ /* 0x000fea0003800000 */
[-C--:B------:R-:W-:Y:S02]  /*1420*/  IABS R5, R10.reuse ;  /* 0x0000000a00057213 */ /* 0x080fe40000000000 */
[----:B------:R-:W-:Y:S02]  /*1430*/  IABS R9, R10 ;  /* 0x0000000a00097213 */ /* 0x000fe40000000000 */
[----:B------:R-:W0:Y:S01]  /*1440*/  I2F.RP R6, R5 ;  /* 0x0000000500067306 */ /* 0x000e220000209400 */
[----:B------:R-:W-:-:S07]  /*1450*/  ISETP.GE.AND P2, PT, R20, RZ, PT ;  /* 0x000000ff1400720c */ /* 0x000fce0003f46270 */
[----:B0-----:R-:W0:Y:S02]  /*1460*/  MUFU.RCP R6, R6 ;  /* 0x0000000600067308 */ /* 0x001e240000001000 */
[----:B0-----:R-:W-:Y:S02]  /*1470*/  VIADD R2, R6, 0xffffffe ;  /* 0x0ffffffe06027836 */ /* 0x001fe40000000000 */
[----:B------:R-:W-:-:S04]  /*1480*/  IMAD.MOV R6, RZ, RZ, -R9 ;  /* 0x000000ffff067224 */ /* 0x000fc800078e0a09 */
[----:B------:R0:W1:Y:S02]  /*1490*/  F2I.FTZ.U32.TRUNC.NTZ R3, R2 ;  /* 0x0000000200037305 */ /* 0x000064000021f000 */
[----:B0-----:R-:W-:Y:S01]  /*14a0*/  MOV R2, RZ ;  /* 0x000000ff00027202 */ /* 0x001fe20000000f00 */
[----:B-1----:R-:W-:-:S04]  /*14b0*/  IMAD.MOV R8, RZ, RZ, -R3 ;  /* 0x000000ffff087224 */ /* 0x002fc800078e0a03 */
[----:B------:R-:W-:Y:S01]  /*14c0*/  IMAD R7, R8, R5, RZ ;  /* 0x0000000508077224 */ /* 0x000fe200078e02ff */
[----:B------:R-:W-:-:S03]  /*14d0*/  IABS R8, R20 ;  /* 0x0000001400087213 */ /* 0x000fc60000000000 */
[----:B------:R-:W-:-:S04]  /*14e0*/  IMAD.HI.U32 R3, R3, R7, R2 ;  /* 0x0000000703037227 */ /* 0x000fc800078e0002 */
[----:B------:R-:W-:-:S04]  /*14f0*/  IMAD.MOV.U32 R7, RZ, RZ, R8 ;  /* 0x000000ffff077224 */ /* 0x000fc800078e0008 */
[----:B------:R-:W-:-:S04]  /*1500*/  IMAD.HI.U32 R2, R3, R7, RZ ;  /* 0x0000000703027227 */ /* 0x000fc800078e00ff */
[----:B------:R-:W-:Y:S01]  /*1510*/  IMAD R2, R2, R6, R7 ;  /* 0x0000000602027224 */ /* 0x000fe200078e0207 */
[----:B------:R-:W-:-:S04]  /*1520*/  LOP3.LUT R7, RZ, R10, RZ, 0x33, !PT ;  /* 0x0000000aff077212 */ /* 0x000fc800078e33ff */
[----:B------:R-:W-:-:S13]  /*1530*/  ISETP.GT.U32.AND P1, PT, R5, R2, PT ;  /* 0x000000020500720c */ /* 0x000fda0003f24070 */
[----:B------:R-:W-:-:S05]  /*1540*/  @!P1 IMAD.IADD R2, R2, 0x1, -R5 ;  /* 0x0000000102029824 */ /* 0x000fca00078e0a05 */
[----:B------:R-:W-:-:S13]  /*1550*/  ISETP.GT.U32.AND P1, PT, R5, R2, PT ;  /* 0x000000020500720c */ /* 0x000fda0003f24070 */
[----:B------:R-:W-:Y:S01]  /*1560*/  @!P1 IMAD.IADD R2, R2, 0x1, -R5 ;  /* 0x0000000102029824 */ /* 0x000fe200078e0a05 */
[----:B------:R-:W-:-:S04]  /*1570*/  ISETP.NE.AND P1, PT, R10, RZ, PT ;  /* 0x000000ff0a00720c */ /* 0x000fc80003f25270 */
        /* <DEDUP_REMOVED lines=10> */
[----:B------:R-:W-:-:S05]  /*1620*/  @!P2 IMAD.IADD R2, R2, 0x1, -R5 ;  /* 0x000000010202a824 */ /* 0x000fca00078e0a05 */
[----:B------:R-:W-:-:S04]  /*1630*/  @!P3 IADD3 R2, PT, PT, -R2, RZ, RZ ;  /* 0x000000ff0202b210 */ /* 0x000fc80007ffe1ff */
[----:B------:R-:W-:-:S07]  /*1640*/  SEL R2, R7, R2, !P1 ;  /* 0x0000000207027207 */ /* 0x000fce0004800000 */
.L_x_14:
[----:B------:R-:W-:Y:S05]  /*1650*/  BSYNC.RECONVERGENT B0 ;  /* 0x0000000000007941 */ /* 0x000fea0003800200 */
.L_x_13:
[----:B----4-:R-:W-:Y:S01]  /*1660*/  IMAD R11, R4, R11, R2 ;  /* 0x0000000b040b7224 */ /* 0x010fe200078e0202 */
[----:B------:R-:W-:Y:S01]  /*1670*/  UIADD3 UR5, UPT, UPT, UR5, 0x20, URZ ;  /* 0x0000002005057890 */ /* 0x000fe2000fffe0ff */
[----:B------:R-:W-:Y:S01]  /*1680*/  BSSY.RECONVERGENT B0, `(.L_x_15) ;  /* 0x0000028000007945 */ /* 0x000fe20003800200 */
[----:B------:R-:W-:Y:S02]  /*1690*/  IMAD.U32 R3, RZ, RZ, UR7 ;  /* 0x00000007ff037e24 */ /* 0x000fe4000f8e00ff */
[----:B------:R-:W-:Y:S01]  /*16a0*/  ISETP.NE.AND P1, PT, R11, 0x2, PT ;  /* 0x000000020b00780c */ /* 0x000fe20003f25270 */
[----:B------:R-:W-:-:S12]  /*16b0*/  UISETP.NE.AND UP0, UPT, UR5, 0x90, UPT ;  /* 0x000000900500788c */ /* 0x000fd8000bf05270 */
        /* <DEDUP_REMOVED lines=36> */
.L_x_16:
[----:B------:R-:W-:Y:S05]  /*1900*/  BSYNC.RECONVERGENT B0 ;  /* 0x0000000000007941 */ /* 0x000fea0003800200 */
.L_x_15:
[----:B------:R-:W-:Y:S01]  /*1910*/  VIADD R21, R21, 0x400 ;  /* 0x0000040015157836 */ /* 0x000fe20000000000 */
[----:B------:R-:W-:Y:S06]  /*1920*/  BRA.U UP0, `(.L_x_17) ;  /* 0xffffffe900a87547 */ /* 0x000fec000b83ffff */
[----:B------:R-:W-:Y:S06]  /*1930*/  BAR.SYNC.DEFER_BLOCKING 0x0 ;  /* 0x0000000000007b1d */ /* 0x000fec0000010000 */
[----:B------:R-:W-:Y:S05]  /*1940*/  @P0 BRA `(.L_x_18) ;  /* 0xffffffe800400947 */ /* 0x000fea000383ffff */
.L_x_0:
[----:B------:R-:W0:Y:S01]  /*1950*/  LDC.64 R4, c[0x0][0x3a8] ;  /* 0x0000ea00ff047b82 */ /* 0x000e220000000a00 */
[----:B------:R-:W1:Y:S02]  /*1960*/  LDCU UR5, c[0x0][0x3a4] ;  /* 0x00007480ff0577ac */ /* 0x000e640008000800 */
[----:B-1----:R-:W-:-:S04]  /*1970*/  IMAD R15, R15, UR5, R12 ;  /* 0x000000050f0f7c24 */ /* 0x002fc8000f8e020c */
[----:B0-----:R-:W-:-:S05]  /*1980*/  IMAD.WIDE R4, R15, 0x4, R4 ;  /* 0x000000040f047825 */ /* 0x001fca00078e0204 */
[----:B------:R-:W-:Y:S01]  /*1990*/  STG.E desc[UR10][R4.64], R3 ;  /* 0x0000000304007986 */ /* 0x000fe2000c10190a */
[----:B------:R-:W-:Y:S05]  /*19a0*/  EXIT ;  /* 0x000000000000794d */ /* 0x000fea0003800000 */
.L_x_19:
[----:B------:R-:W-:-:S00]  /*19b0*/  BRA `(.L_x_19) ;  /* 0xfffffffc00fc7947 */ /* 0x000fc0000383ffff */
[----:B------:R-:W-:-:S00]  /*19c0*/  NOP ;  /* 0x0000000000007918 */ /* 0x000fc00000000000 */
        /* <DEDUP_REMOVED lines=11> */
.L_x_20:


//--------------------- .nv.shared._Z27mod_p_matrix_multiplicationiPiiiS_iiS_ --------------------------
	.section	.nv.shared._Z27mod_p_matrix_multiplicationiPiiiS_iiS_,"aw",@nobits
	.sectionflags	@""
	.align	8
.nv.shared._Z27mod_p_matrix_multiplicationiPiiiS_iiS_:
	.zero		17408


//--------------------- .nv.shared.reserved.0     --------------------------
	.section	.nv.shared.reserved.0,"aw",@nobits
	.weak		__nv_reservedSMEM_offset_0_alias
	.size		__nv_reservedSMEM_offset_0_alias, 0, 64
	.other		__nv_reservedSMEM_offset_0_alias,@"STO_CUDA_RESERVED_SHARED STV_DEFAULT"
__nv_reservedSMEM_offset_0_alias:
	.zero		0
	.zero		64


//--------------------- .nv.constant0._Z27mod_p_matrix_multiplicationiPiiiS_iiS_ --------------------------
	.section	.nv.constant0._Z27mod_p_matrix_multiplicationiPiiiS_iiS_,"a",@progbits
	.sectionflags	@""
	.align	4
.nv.constant0._Z27mod_p_matrix_multiplicationiPiiiS_iiS_:
	.zero		944


//--------------------- SYMBOLS --------------------------

	.type		.nv.reservedSmem.offset0,@object
	.size		.nv.reservedSmem.offset0,0x4
	.type		.nv.reservedSmem.cap,@object
	.size		.nv.reservedSmem.cap,0x4
